//
// Generated by NVIDIA NVVM Compiler
//
// Compiler Build ID: CL-36424714
// Cuda compilation tools, release 13.0, V13.0.88
// Based on NVVM 20.0.0
//

.version 9.0
.target sm_100
.address_size 64

	// .globl	_Z13gpuLayer_copyPfS_

.visible .entry _Z13gpuLayer_copyPfS_(
	.param .u64 .ptr .align 1 _Z13gpuLayer_copyPfS__param_0,
	.param .u64 .ptr .align 1 _Z13gpuLayer_copyPfS__param_1
)
{
	.reg .b32 	%r<11>;
	.reg .b32 	%f<2>;
	.reg .b64 	%rd<8>;

	ld.param.u64 	%rd1, [_Z13gpuLayer_copyPfS__param_0];
	ld.param.u64 	%rd2, [_Z13gpuLayer_copyPfS__param_1];
	cvta.to.global.u64 	%rd3, %rd2;
	cvta.to.global.u64 	%rd4, %rd1;
	mov.u32 	%r1, %ntid.x;
	mov.u32 	%r2, %ntid.y;
	mov.u32 	%r3, %tid.x;
	mov.u32 	%r4, %tid.y;
	mov.u32 	%r5, %ctaid.x;
	mov.u32 	%r6, %nctaid.x;
	mov.u32 	%r7, %ctaid.y;
	mad.lo.s32 	%r8, %r6, %r7, %r5;
	mad.lo.s32 	%r9, %r8, %r2, %r4;
	mad.lo.s32 	%r10, %r9, %r1, %r3;
	mul.wide.s32 	%rd5, %r10, 4;
	add.s64 	%rd6, %rd4, %rd5;
	ld.global.f32 	%f1, [%rd6];
	add.s64 	%rd7, %rd3, %rd5;
	st.global.f32 	[%rd7], %f1;
	ret;

}
	// .globl	_Z13gpu_ActualizaPfifi
.visible .entry _Z13gpu_ActualizaPfifi(
	.param .u64 .ptr .align 1 _Z13gpu_ActualizaPfifi_param_0,
	.param .u32 _Z13gpu_ActualizaPfifi_param_1,
	.param .f32 _Z13gpu_ActualizaPfifi_param_2,
	.param .u32 _Z13gpu_ActualizaPfifi_param_3
)
{
	.reg .pred 	%p<5>;
	.reg .b32 	%r<16>;
	.reg .b32 	%f<8>;
	.reg .b64 	%rd<5>;

	ld.param.u64 	%rd1, [_Z13gpu_ActualizaPfifi_param_0];
	ld.param.u32 	%r2, [_Z13gpu_ActualizaPfifi_param_1];
	ld.param.f32 	%f2, [_Z13gpu_ActualizaPfifi_param_2];
	ld.param.u32 	%r3, [_Z13gpu_ActualizaPfifi_param_3];
	mov.u32 	%r4, %ntid.x;
	mov.u32 	%r5, %ntid.y;
	mov.u32 	%r6, %tid.x;
	mov.u32 	%r7, %tid.y;
	mov.u32 	%r8, %ctaid.x;
	mov.u32 	%r9, %nctaid.x;
	mov.u32 	%r10, %ctaid.y;
	mad.lo.s32 	%r11, %r9, %r10, %r8;
	mad.lo.s32 	%r12, %r11, %r5, %r7;
	mad.lo.s32 	%r1, %r12, %r4, %r6;
	setp.lt.s32 	%p1, %r1, 1;
	setp.ge.s32 	%p2, %r1, %r3;
	or.pred  	%p3, %p1, %p2;
	@%p3 bra 	$L__BB1_3;
	sub.s32 	%r13, %r2, %r1;
	abs.s32 	%r14, %r13;
	add.s32 	%r15, %r14, 1;
	cvt.rn.f32.u32 	%f3, %r15;
	sqrt.rn.f32 	%f4, %f3;
	div.rn.f32 	%f1, %f2, %f4;
	abs.f32 	%f5, %f1;
	setp.ltu.f32 	%p4, %f5, 0f3A83126F;
	@%p4 bra 	$L__BB1_3;
	cvta.to.global.u64 	%rd2, %rd1;
	mul.wide.u32 	%rd3, %r1, 4;
	add.s64 	%rd4, %rd2, %rd3;
	ld.global.f32 	%f6, [%rd4];
	add.f32 	%f7, %f1, %f6;
	st.global.f32 	[%rd4], %f7;
$L__BB1_3:
	ret;

}
	// .globl	_Z12gpu_ExtremosPfS_i
.visible .entry _Z12gpu_ExtremosPfS_i(
	.param .u64 .ptr .align 1 _Z12gpu_ExtremosPfS_i_param_0,
	.param .u64 .ptr .align 1 _Z12gpu_ExtremosPfS_i_param_1,
	.param .u32 _Z12gpu_ExtremosPfS_i_param_2
)
{
	.reg .pred 	%p<4>;
	.reg .b32 	%r<16>;
	.reg .b32 	%f<7>;
	.reg .b64 	%rd<10>;

	ld.param.u64 	%rd1, [_Z12gpu_ExtremosPfS_i_param_0];
	ld.param.u64 	%rd2, [_Z12gpu_ExtremosPfS_i_param_1];
	ld.param.u32 	%r2, [_Z12gpu_ExtremosPfS_i_param_2];
	mov.u32 	%r4, %ntid.x;
	mov.u32 	%r5, %ntid.y;
	mov.u32 	%r6, %tid.x;
	mov.u32 	%r7, %tid.y;
	mov.u32 	%r8, %ctaid.x;
	mov.u32 	%r9, %nctaid.x;
	mov.u32 	%r10, %ctaid.y;
	mad.lo.s32 	%r11, %r9, %r10, %r8;
	mad.lo.s32 	%r12, %r11, %r5, %r7;
	mad.lo.s32 	%r13, %r12, %r4, %r6;
	setp.lt.s32 	%p1, %r13, 1;
	add.s32 	%r14, %r2, -1;
	setp.ge.s32 	%p2, %r13, %r14;
	or.pred  	%p3, %p1, %p2;
	@%p3 bra 	$L__BB2_2;
	cvta.to.global.u64 	%rd3, %rd2;
	cvta.to.global.u64 	%rd4, %rd1;
	add.s32 	%r15, %r13, -1;
	mul.wide.u32 	%rd5, %r15, 4;
	add.s64 	%rd6, %rd3, %rd5;
	ld.global.f32 	%f1, [%rd6];
	mul.wide.u32 	%rd7, %r13, 4;
	add.s64 	%rd8, %rd3, %rd7;
	ld.global.f32 	%f2, [%rd8];
	add.f32 	%f3, %f1, %f2;
	ld.global.f32 	%f4, [%rd8+4];
	add.f32 	%f5, %f3, %f4;
	div.rn.f32 	%f6, %f5, 0f40400000;
	add.s64 	%rd9, %rd4, %rd7;
	st.global.f32 	[%rd9], %f6;
$L__BB2_2:
	ret;

}


// ===== COMPILED SASS (sm_100) =====

	.target	sm_100

	.elftype	@"ET_EXEC"


//--------------------- .note.nv.tkinfo           --------------------------
	.section	.note.nv.tkinfo,"",@"SHT_NOTE"
	.sectionflags	@"SHF_NOTE_NV_TKINFO"
	.tkinfo
        /*0018*/ 	.word	0x00000002
        /*0030*/ 	.string	""
        /*0030*/ 	.string	"ptxas"
        /*0030*/ 	.string	"Cuda compilation tools, release 13.0, V13.0.88"
        /*0030*/ 	.string	"Build cuda_13.0.r13.0/compiler.36424714_0"
        /*0030*/ 	.string	"-arch sm_100 -m 64 "



//--------------------- .note.nv.cuinfo           --------------------------
	.section	.note.nv.cuinfo,"",@"SHT_NOTE"
	.sectionflags	@"SHF_NOTE_NV_CUINFO"
        /*0018*/ 	.short	0x0002
        /*001a*/ 	.short	0x0064
        /*001c*/ 	.short	0x0082
	.zero		2


//--------------------- .nv.info                  --------------------------
	.section	.nv.info,"",@"SHT_CUDA_INFO"
	.align	4


	//----- nvinfo : EIATTR_REGCOUNT
	.align		4
        /*0000*/ 	.byte	0x04, 0x2f
        /*0002*/ 	.short	(.L_1 - .L_0)
	.align		4
.L_0:
        /*0004*/ 	.word	index@(_Z13gpuLayer_copyPfS_)
        /*0008*/ 	.word	0x0000000c


	//----- nvinfo : EIATTR_FRAME_SIZE
	.align		4
.L_1:
        /*000c*/ 	.byte	0x04, 0x11
        /*000e*/ 	.short	(.L_3 - .L_2)
	.align		4
.L_2:
        /*0010*/ 	.word	index@(_Z13gpuLayer_copyPfS_)
        /*0014*/ 	.word	0x00000000


	//----- nvinfo : EIATTR_REGCOUNT
	.align		4
.L_3:
        /*0018*/ 	.byte	0x04, 0x2f
        /*001a*/ 	.short	(.L_5 - .L_4)
	.align		4
.L_4:
        /*001c*/ 	.word	index@(_Z13gpu_ActualizaPfifi)
        /*0020*/ 	.word	0x00000010


	//----- nvinfo : EIATTR_FRAME_SIZE
	.align		4
.L_5:
        /*0024*/ 	.byte	0x04, 0x11
        /*0026*/ 	.short	(.L_7 - .L_6)
	.align		4
.L_6:
        /*0028*/ 	.word	index@($__internal_2_$__cuda_sm3x_div_rn_noftz_f32_slowpath)
        /*002c*/ 	.word	0x00000000


	//----- nvinfo : EIATTR_FRAME_SIZE
	.align		4
.L_7:
        /*0030*/ 	.byte	0x04, 0x11
        /*0032*/ 	.short	(.L_9 - .L_8)
	.align		4
.L_8:
        /*0034*/ 	.word	index@($__internal_1_$__cuda_sm20_sqrt_rn_f32_slowpath)
        /*0038*/ 	.word	0x00000000


	//----- nvinfo : EIATTR_FRAME_SIZE
	.align		4
.L_9:
        /*003c*/ 	.byte	0x04, 0x11
        /*003e*/ 	.short	(.L_11 - .L_10)
	.align		4
.L_10:
        /*0040*/ 	.word	index@(_Z13gpu_ActualizaPfifi)
        /*0044*/ 	.word	0x00000000


	//----- nvinfo : EIATTR_REGCOUNT
	.align		4
.L_11:
        /*0048*/ 	.byte	0x04, 0x2f
        /*004a*/ 	.short	(.L_13 - .L_12)
	.align		4
.L_12:
        /*004c*/ 	.word	index@(_Z12gpu_ExtremosPfS_i)
        /*0050*/ 	.word	0x0000000e


	//----- nvinfo : EIATTR_FRAME_SIZE
	.align		4
.L_13:
        /*0054*/ 	.byte	0x04, 0x11
        /*0056*/ 	.short	(.L_15 - .L_14)
	.align		4
.L_14:
        /*0058*/ 	.word	index@($__internal_0_$__cuda_sm3x_div_rn_noftz_f32_slowpath)
        /*005c*/ 	.word	0x00000000


	//----- nvinfo : EIATTR_FRAME_SIZE
	.align		4
.L_15:
        /*0060*/ 	.byte	0x04, 0x11
        /*0062*/ 	.short	(.L_17 - .L_16)
	.align		4
.L_16:
        /*0064*/ 	.word	index@(_Z12gpu_ExtremosPfS_i)
        /*0068*/ 	.word	0x00000000


	//----- nvinfo : EIATTR_MIN_STACK_SIZE
	.align		4
.L_17:
        /*006c*/ 	.byte	0x04, 0x12
        /*006e*/ 	.short	(.L_19 - .L_18)
	.align		4
.L_18:
        /*0070*/ 	.word	index@(_Z12gpu_ExtremosPfS_i)
        /*0074*/ 	.word	0x00000000


	//----- nvinfo : EIATTR_MIN_STACK_SIZE
	.align		4
.L_19:
        /*0078*/ 	.byte	0x04, 0x12
        /*007a*/ 	.short	(.L_21 - .L_20)
	.align		4
.L_20:
        /*007c*/ 	.word	index@(_Z13gpu_ActualizaPfifi)
        /*0080*/ 	.word	0x00000000


	//----- nvinfo : EIATTR_MIN_STACK_SIZE
	.align		4
.L_21:
        /*0084*/ 	.byte	0x04, 0x12
        /*0086*/ 	.short	(.L_23 - .L_22)
	.align		4
.L_22:
        /*0088*/ 	.word	index@(_Z13gpuLayer_copyPfS_)
        /*008c*/ 	.word	0x00000000
.L_23:


//--------------------- .nv.compat                --------------------------
	.section	.nv.compat,"",@"SHT_CUDA_COMPAT_INFO"
	.align	4
        /*0000*/ 	.byte	0x02, 0x09, 0x00, 0x00, 0x02, 0x02, 0x01, 0x00, 0x02, 0x05, 0x05, 0x00, 0x03, 0x07, 0x01, 0x01
        /*0010*/ 	.byte	0x02, 0x03, 0x00, 0x00, 0x02, 0x06, 0x01, 0x00, 0x04, 0x0b, 0x08, 0x00, 0x01, 0x00, 0x00, 0x00
        /*0020*/ 	.byte	0x00, 0x00, 0x00, 0x00


//--------------------- .nv.info._Z12gpu_ExtremosPfS_i --------------------------
	.section	.nv.info._Z12gpu_ExtremosPfS_i,"",@"SHT_CUDA_INFO"
	.sectionflags	@""
	.align	4


	//----- nvinfo : EIATTR_CUDA_API_VERSION
	.align		4
        /*0000*/ 	.byte	0x04, 0x37
        /*0002*/ 	.short	(.L_25 - .L_24)
.L_24:
        /*0004*/ 	.word	0x00000082


	//----- nvinfo : EIATTR_KPARAM_INFO
	.align		4
.L_25:
        /*0008*/ 	.byte	0x04, 0x17
        /*000a*/ 	.short	(.L_27 - .L_26)
.L_26:
        /*000c*/ 	.word	0x00000000
        /*0010*/ 	.short	0x0002
        /*0012*/ 	.short	0x0010
        /*0014*/ 	.byte	0x00, 0xf0, 0x11, 0x00


	//----- nvinfo : EIATTR_KPARAM_INFO
	.align		4
.L_27:
        /*0018*/ 	.byte	0x04, 0x17
        /*001a*/ 	.short	(.L_29 - .L_28)
.L_28:
        /*001c*/ 	.word	0x00000000
        /*0020*/ 	.short	0x0001
        /*0022*/ 	.short	0x0008
        /*0024*/ 	.byte	0x00, 0xf5, 0x21, 0x00


	//----- nvinfo : EIATTR_KPARAM_INFO
	.align		4
.L_29:
        /*0028*/ 	.byte	0x04, 0x17
        /*002a*/ 	.short	(.L_31 - .L_30)
.L_30:
        /*002c*/ 	.word	0x00000000
        /*0030*/ 	.short	0x0000
        /*0032*/ 	.short	0x0000
        /*0034*/ 	.byte	0x00, 0xf5, 0x21, 0x00


	//----- nvinfo : EIATTR_SPARSE_MMA_MASK
	.align		4
.L_31:
        /*0038*/ 	.byte	0x03, 0x50
        /*003a*/ 	.short	0x0000


	//----- nvinfo : EIATTR_MAXREG_COUNT
	.align		4
        /*003c*/ 	.byte	0x03, 0x1b
        /*003e*/ 	.short	0x00ff


	//----- nvinfo : EIATTR_MERCURY_ISA_VERSION
	.align		4
        /*0040*/ 	.byte	0x03, 0x5f
        /*0042*/ 	.short	0x0101


	//----- nvinfo : EIATTR_VRC_CTA_INIT_COUNT
	.align		4
        /*0044*/ 	.byte	0x02, 0x4a
	.zero		1
	.zero		1


	//----- nvinfo : EIATTR_EXIT_INSTR_OFFSETS
	.align		4
        /*0048*/ 	.byte	0x04, 0x1c
        /*004a*/ 	.short	(.L_33 - .L_32)


	//   ....[0]....
.L_32:
        /*004c*/ 	.word	0x000000f0


	//   ....[1]....
        /*0050*/ 	.word	0x000002a0


	//----- nvinfo : EIATTR_CRS_STACK_SIZE
	.align		4
.L_33:
        /*0054*/ 	.byte	0x04, 0x1e
        /*0056*/ 	.short	(.L_35 - .L_34)
.L_34:
        /*0058*/ 	.word	0x00000000


	//----- nvinfo : EIATTR_CBANK_PARAM_SIZE
	.align		4
.L_35:
        /*005c*/ 	.byte	0x03, 0x19
        /*005e*/ 	.short	0x0014


	//----- nvinfo : EIATTR_PARAM_CBANK
	.align		4
        /*0060*/ 	.byte	0x04, 0x0a
        /*0062*/ 	.short	(.L_37 - .L_36)
	.align		4
.L_36:
        /*0064*/ 	.word	index@(.nv.constant0._Z12gpu_ExtremosPfS_i)
        /*0068*/ 	.short	0x0380
        /*006a*/ 	.short	0x0014


	//----- nvinfo : EIATTR_SW_WAR
	.align		4
.L_37:
        /*006c*/ 	.byte	0x04, 0x36
        /*006e*/ 	.short	(.L_39 - .L_38)
.L_38:
        /*0070*/ 	.word	0x00000008
.L_39:


//--------------------- .nv.info._Z13gpu_ActualizaPfifi --------------------------
	.section	.nv.info._Z13gpu_ActualizaPfifi,"",@"SHT_CUDA_INFO"
	.sectionflags	@""
	.align	4


	//----- nvinfo : EIATTR_CUDA_API_VERSION
	.align		4
        /*0000*/ 	.byte	0x04, 0x37
        /*0002*/ 	.short	(.L_41 - .L_40)
.L_40:
        /*0004*/ 	.word	0x00000082


	//----- nvinfo : EIATTR_KPARAM_INFO
	.align		4
.L_41:
        /*0008*/ 	.byte	0x04, 0x17
        /*000a*/ 	.short	(.L_43 - .L_42)
.L_42:
        /*000c*/ 	.word	0x00000000
        /*0010*/ 	.short	0x0003
        /*0012*/ 	.short	0x0010
        /*0014*/ 	.byte	0x00, 0xf0, 0x11, 0x00


	//----- nvinfo : EIATTR_KPARAM_INFO
	.align		4
.L_43:
        /*0018*/ 	.byte	0x04, 0x17
        /*001a*/ 	.short	(.L_45 - .L_44)
.L_44:
        /*001c*/ 	.word	0x00000000
        /*0020*/ 	.short	0x0002
        /*0022*/ 	.short	0x000c
        /*0024*/ 	.byte	0x00, 0xf0, 0x11, 0x00


	//----- nvinfo : EIATTR_KPARAM_INFO
	.align		4
.L_45:
        /*0028*/ 	.byte	0x04, 0x17
        /*002a*/ 	.short	(.L_47 - .L_46)
.L_46:
        /*002c*/ 	.word	0x00000000
        /*0030*/ 	.short	0x0001
        /*0032*/ 	.short	0x0008
        /*0034*/ 	.byte	0x00, 0xf0, 0x11, 0x00


	//----- nvinfo : EIATTR_KPARAM_INFO
	.align		4
.L_47:
        /*0038*/ 	.byte	0x04, 0x17
        /*003a*/ 	.short	(.L_49 - .L_48)
.L_48:
        /*003c*/ 	.word	0x00000000
        /*0040*/ 	.short	0x0000
        /*0042*/ 	.short	0x0000
        /*0044*/ 	.byte	0x00, 0xf5, 0x21, 0x00


	//----- nvinfo : EIATTR_SPARSE_MMA_MASK
	.align		4
.L_49:
        /*0048*/ 	.byte	0x03, 0x50
        /*004a*/ 	.short	0x0000


	//----- nvinfo : EIATTR_MAXREG_COUNT
	.align		4
        /*004c*/ 	.byte	0x03, 0x1b
        /*004e*/ 	.short	0x00ff


	//----- nvinfo : EIATTR_MERCURY_ISA_VERSION
	.align		4
        /*0050*/ 	.byte	0x03, 0x5f
        /*0052*/ 	.short	0x0101


	//----- nvinfo : EIATTR_VRC_CTA_INIT_COUNT
	.align		4
        /*0054*/ 	.byte	0x02, 0x4a
	.zero		1
	.zero		1


	//----- nvinfo : EIATTR_EXIT_INSTR_OFFSETS
	.align		4
        /*0058*/ 	.byte	0x04, 0x1c
        /*005a*/ 	.short	(.L_51 - .L_50)


	//   ....[0]....
.L_50:
        /*005c*/ 	.word	0x000000e0


	//   ....[1]....
        /*0060*/ 	.word	0x00000310


	//   ....[2]....
        /*0064*/ 	.word	0x00000380


	//----- nvinfo : EIATTR_CRS_STACK_SIZE
	.align		4
.L_51:
        /*0068*/ 	.byte	0x04, 0x1e
        /*006a*/ 	.short	(.L_53 - .L_52)
.L_52:
        /*006c*/ 	.word	0x00000000


	//----- nvinfo : EIATTR_CBANK_PARAM_SIZE
	.align		4
.L_53:
        /*0070*/ 	.byte	0x03, 0x19
        /*0072*/ 	.short	0x0014


	//----- nvinfo : EIATTR_PARAM_CBANK
	.align		4
        /*0074*/ 	.byte	0x04, 0x0a
        /*0076*/ 	.short	(.L_55 - .L_54)
	.align		4
.L_54:
        /*0078*/ 	.word	index@(.nv.constant0._Z13gpu_ActualizaPfifi)
        /*007c*/ 	.short	0x0380
        /*007e*/ 	.short	0x0014


	//----- nvinfo : EIATTR_SW_WAR
	.align		4
.L_55:
        /*0080*/ 	.byte	0x04, 0x36
        /*0082*/ 	.short	(.L_57 - .L_56)
.L_56:
        /*0084*/ 	.word	0x00000008
.L_57:


//--------------------- .nv.info._Z13gpuLayer_copyPfS_ --------------------------
	.section	.nv.info._Z13gpuLayer_copyPfS_,"",@"SHT_CUDA_INFO"
	.sectionflags	@""
	.align	4


	//----- nvinfo : EIATTR_CUDA_API_VERSION
	.align		4
        /*0000*/ 	.byte	0x04, 0x37
        /*0002*/ 	.short	(.L_59 - .L_58)
.L_58:
        /*0004*/ 	.word	0x00000082


	//----- nvinfo : EIATTR_KPARAM_INFO
	.align		4
.L_59:
        /*0008*/ 	.byte	0x04, 0x17
        /*000a*/ 	.short	(.L_61 - .L_60)
.L_60:
        /*000c*/ 	.word	0x00000000
        /*0010*/ 	.short	0x0001
        /*0012*/ 	.short	0x0008
        /*0014*/ 	.byte	0x00, 0xf5, 0x21, 0x00


	//----- nvinfo : EIATTR_KPARAM_INFO
	.align		4
.L_61:
        /*0018*/ 	.byte	0x04, 0x17
        /*001a*/ 	.short	(.L_63 - .L_62)
.L_62:
        /*001c*/ 	.word	0x00000000
        /*0020*/ 	.short	0x0000
        /*0022*/ 	.short	0x0000
        /*0024*/ 	.byte	0x00, 0xf5, 0x21, 0x00


	//----- nvinfo : EIATTR_SPARSE_MMA_MASK
	.align		4
.L_63:
        /*0028*/ 	.byte	0x03, 0x50
        /*002a*/ 	.short	0x0000


	//----- nvinfo : EIATTR_MAXREG_COUNT
	.align		4
        /*002c*/ 	.byte	0x03, 0x1b
        /*002e*/ 	.short	0x00ff


	//----- nvinfo : EIATTR_MERCURY_ISA_VERSION
	.align		4
        /*0030*/ 	.byte	0x03, 0x5f
        /*0032*/ 	.short	0x0101


	//----- nvinfo : EIATTR_VRC_CTA_INIT_COUNT
	.align		4
        /*0034*/ 	.byte	0x02, 0x4a
	.zero		1
	.zero		1


	//----- nvinfo : EIATTR_EXIT_INSTR_OFFSETS
	.align		4
        /*0038*/ 	.byte	0x04, 0x1c
        /*003a*/ 	.short	(.L_65 - .L_64)


	//   ....[0]....
.L_64:
        /*003c*/ 	.word	0x00000120


	//----- nvinfo : EIATTR_CBANK_PARAM_SIZE
	.align		4
.L_65:
        /*0040*/ 	.byte	0x03, 0x19
        /*0042*/ 	.short	0x0010


	//----- nvinfo : EIATTR_PARAM_CBANK
	.align		4
        /*0044*/ 	.byte	0x04, 0x0a
        /*0046*/ 	.short	(.L_67 - .L_66)
	.align		4
.L_66:
        /*0048*/ 	.word	index@(.nv.constant0._Z13gpuLayer_copyPfS_)
        /*004c*/ 	.short	0x0380
        /*004e*/ 	.short	0x0010


	//----- nvinfo : EIATTR_SW_WAR
	.align		4
.L_67:
        /*0050*/ 	.byte	0x04, 0x36
        /*0052*/ 	.short	(.L_69 - .L_68)
.L_68:
        /*0054*/ 	.word	0x00000008
.L_69:


//--------------------- .nv.callgraph             --------------------------
	.section	.nv.callgraph,"",@"SHT_CUDA_CALLGRAPH"
	.align	4
	.sectionentsize	8
	.align		4
        /*0000*/ 	.word	0x00000000
	.align		4
        /*0004*/ 	.word	0xffffffff
	.align		4
        /*0008*/ 	.word	0x00000000
	.align		4
        /*000c*/ 	.word	0xfffffffe
	.align		4
        /*0010*/ 	.word	0x00000000
	.align		4
        /*0014*/ 	.word	0xfffffffd
	.align		4
        /*0018*/ 	.word	0x00000000
	.align		4
        /*001c*/ 	.word	0xfffffffc


//--------------------- .text._Z12gpu_ExtremosPfS_i --------------------------
	.section	.text._Z12gpu_ExtremosPfS_i,"ax",@progbits
	.align	128
        .global         _Z12gpu_ExtremosPfS_i
        .type           _Z12gpu_ExtremosPfS_i,@function
        .size           _Z12gpu_ExtremosPfS_i,(.L_x_34 - _Z12gpu_ExtremosPfS_i)
        .other          _Z12gpu_ExtremosPfS_i,@"STO_CUDA_ENTRY STV_DEFAULT"
_Z12gpu_ExtremosPfS_i:
.text._Z12gpu_ExtremosPfS_i:
[----:B------:R-:W-:Y:S01]  /*0000*/  LDC R1, c[0x0][0x37c] ;  /* 0x0000df00ff017b82 */ /* 0x000fe20000000800 */
[----:B------:R-:W0:Y:S01]  /*0010*/  S2R R7, SR_CTAID.Y ;  /* 0x0000000000077919 */ /* 0x000e220000002600 */
[----:B------:R-:W1:Y:S06]  /*0020*/  LDCU UR5, c[0x0][0x360] ;  /* 0x00006c00ff0577ac */ /* 0x000e6c0008000800 */
[----:B------:R-:W0:Y:S01]  /*0030*/  S2UR UR7, SR_CTAID.X ;  /* 0x00000000000779c3 */ /* 0x000e220000002500 */
[----:B------:R-:W2:Y:S01]  /*0040*/  S2R R5, SR_TID.Y ;  /* 0x0000000000057919 */ /* 0x000ea20000002200 */
[----:B------:R-:W2:Y:S01]  /*0050*/  LDCU UR6, c[0x0][0x364] ;  /* 0x00006c80ff0677ac */ /* 0x000ea20008000800 */
[----:B------:R-:W1:Y:S01]  /*0060*/  S2R R3, SR_TID.X ;  /* 0x0000000000037919 */ /* 0x000e620000002100 */
[----:B------:R-:W3:Y:S04]  /*0070*/  LDCU UR4, c[0x0][0x390] ;  /* 0x00007200ff0477ac */ /* 0x000ee80008000800 */
[----:B------:R-:W0:Y:S01]  /*0080*/  LDC R0, c[0x0][0x370] ;  /* 0x0000dc00ff007b82 */ /* 0x000e220000000800 */
[----:B---3--:R-:W-:Y:S01]  /*0090*/  UIADD3 UR4, UPT, UPT, UR4, -0x1, URZ ;  /* 0xffffffff04047890 */ /* 0x008fe2000fffe0ff */
[----:B0-----:R-:W-:-:S04]  /*00a0*/  IMAD R0, R0, R7, UR7 ;  /* 0x0000000700007e24 */ /* 0x001fc8000f8e0207 */
[----:B--2---:R-:W-:-:S04]  /*00b0*/  IMAD R0, R0, UR6, R5 ;  /* 0x0000000600007c24 */ /* 0x004fc8000f8e0205 */
[----:B-1----:R-:W-:-:S05]  /*00c0*/  IMAD R2, R0, UR5, R3 ;  /* 0x0000000500027c24 */ /* 0x002fca000f8e0203 */
[----:B------:R-:W-:-:S04]  /*00d0*/  ISETP.GE.AND P0, PT, R2, UR4, PT ;  /* 0x0000000402007c0c */ /* 0x000fc8000bf06270 */
[----:B------:R-:W-:-:S13]  /*00e0*/  ISETP.LT.OR P0, PT, R2, 0x1, P0 ;  /* 0x000000010200780c */ /* 0x000fda0000701670 */
[----:B------:R-:W-:Y:S05]  /*00f0*/  @P0 EXIT ;  /* 0x000000000000094d */ /* 0x000fea0003800000 */
[----:B------:R-:W0:Y:S01]  /*0100*/  LDC.64 R6, c[0x0][0x388] ;  /* 0x0000e200ff067b82 */ /* 0x000e220000000a00 */
[----:B------:R-:W1:Y:S01]  /*0110*/  LDCU.64 UR6, c[0x0][0x358] ;  /* 0x00006b00ff0677ac */ /* 0x000e620008000a00 */
[----:B------:R-:W-:-:S04]  /*0120*/  VIADD R5, R2, 0xffffffff ;  /* 0xffffffff02057836 */ /* 0x000fc80000000000 */
[----:B0-----:R-:W-:-:S04]  /*0130*/  IMAD.WIDE.U32 R4, R5, 0x4, R6 ;  /* 0x0000000405047825 */ /* 0x001fc800078e0006 */
[----:B------:R-:W-:Y:S02]  /*0140*/  IMAD.WIDE.U32 R6, R2, 0x4, R6 ;  /* 0x0000000402067825 */ /* 0x000fe400078e0006 */
[----:B-1----:R-:W2:Y:S04]  /*0150*/  LDG.E R4, desc[UR6][R4.64] ;  /* 0x0000000604047981 */ /* 0x002ea8000c1e1900 */
[----:B------:R-:W2:Y:S04]  /*0160*/  LDG.E R3, desc[UR6][R6.64] ;  /* 0x0000000606037981 */ /* 0x000ea8000c1e1900 */
[----:B------:R-:W3:Y:S01]  /*0170*/  LDG.E R9, desc[UR6][R6.64+0x4] ;  /* 0x0000040606097981 */ /* 0x000ee2000c1e1900 */
[----:B------:R-:W-:Y:S01]  /*0180*/  IMAD.MOV.U32 R8, RZ, RZ, 0x3eaaaaab ;  /* 0x3eaaaaabff087424 */ /* 0x000fe200078e00ff */
[----:B------:R-:W-:Y:S01]  /*0190*/  BSSY.RECONVERGENT B1, `(.L_x_0) ;  /* 0x000000d000017945 */ /* 0x000fe20003800200 */
[----:B------:R-:W-:-:S02]  /*01a0*/  IMAD.MOV.U32 R11, RZ, RZ, 0x40400000 ;  /* 0x40400000ff0b7424 */ /* 0x000fc400078e00ff */
[----:B--2---:R-:W-:Y:S02]  /*01b0*/  FADD R0, R4, R3 ;  /* 0x0000000304007221 */ /* 0x004fe40000000000 */
[----:B------:R-:W-:Y:S02]  /*01c0*/  FFMA R3, R8, -R11, 1 ;  /* 0x3f80000008037423 */ /* 0x000fe4000000080b */
[----:B---3--:R-:W-:Y:S02]  /*01d0*/  FADD R0, R0, R9 ;  /* 0x0000000900007221 */ /* 0x008fe40000000000 */
[----:B------:R-:W-:Y:S02]  /*01e0*/  FFMA R3, R3, R8, 0.3333333432674407959 ;  /* 0x3eaaaaab03037423 */ /* 0x000fe40000000008 */
[----:B------:R-:W0:Y:S02]  /*01f0*/  FCHK P0, R0, 3 ;  /* 0x4040000000007902 */ /* 0x000e240000000000 */
[----:B------:R-:W-:-:S04]  /*0200*/  FFMA R8, R0, R3, RZ ;  /* 0x0000000300087223 */ /* 0x000fc800000000ff */
[----:B------:R-:W-:-:S04]  /*0210*/  FFMA R4, R8, -3, R0 ;  /* 0xc040000008047823 */ /* 0x000fc80000000000 */
[----:B------:R-:W-:Y:S01]  /*0220*/  FFMA R9, R3, R4, R8 ;  /* 0x0000000403097223 */ /* 0x000fe20000000008 */
[----:B0-----:R-:W-:Y:S06]  /*0230*/  @!P0 BRA `(.L_x_1) ;  /* 0x0000000000088947 */ /* 0x001fec0003800000 */
[----:B------:R-:W-:-:S07]  /*0240*/  MOV R4, 0x260 ;  /* 0x0000026000047802 */ /* 0x000fce0000000f00 */
[----:B------:R-:W-:Y:S05]  /*0250*/  CALL.REL.NOINC `($__internal_0_$__cuda_sm3x_div_rn_noftz_f32_slowpath) ;  /* 0x0000000000147944 */ /* 0x000fea0003c00000 */
.L_x_1:
[----:B------:R-:W-:Y:S05]  /*0260*/  BSYNC.RECONVERGENT B1 ;  /* 0x0000000000017941 */ /* 0x000fea0003800200 */
.L_x_0:
[----:B------:R-:W0:Y:S02]  /*0270*/  LDC.64 R4, c[0x0][0x380] ;  /* 0x0000e000ff047b82 */ /* 0x000e240000000a00 */
[----:B0-----:R-:W-:-:S05]  /*0280*/  IMAD.WIDE.U32 R2, R2, 0x4, R4 ;  /* 0x0000000402027825 */ /* 0x001fca00078e0004 */
[----:B------:R-:W-:Y:S01]  /*0290*/  STG.E desc[UR6][R2.64], R9 ;  /* 0x0000000902007986 */ /* 0x000fe2000c101906 */
[----:B------:R-:W-:Y:S05]  /*02a0*/  EXIT ;  /* 0x000000000000794d */ /* 0x000fea0003800000 */
        .weak           $__internal_0_$__cuda_sm3x_div_rn_noftz_f32_slowpath
        .type           $__internal_0_$__cuda_sm3x_div_rn_noftz_f32_slowpath,@function
        .size           $__internal_0_$__cuda_sm3x_div_rn_noftz_f32_slowpath,(.L_x_34 - $__internal_0_$__cuda_sm3x_div_rn_noftz_f32_slowpath)
$__internal_0_$__cuda_sm3x_div_rn_noftz_f32_slowpath:
[--C-:B------:R-:W-:Y:S01]  /*02b0*/  SHF.R.U32.HI R3, RZ, 0x17, R0.reuse ;  /* 0x00000017ff037819 */ /* 0x100fe20000011600 */
[----:B------:R-:W-:Y:S04]  /*02c0*/  BSSY.RECONVERGENT B0, `(.L_x_2) ;  /* 0x000005c000007945 */ /* 0x000fe80003800200 */
[----:B------:R-:W-:Y:S01]  /*02d0*/  BSSY.RELIABLE B2, `(.L_x_3) ;  /* 0x000001a000027945 */ /* 0x000fe20003800100 */
[----:B------:R-:W-:Y:S01]  /*02e0*/  IMAD.MOV.U32 R5, RZ, RZ, R0 ;  /* 0x000000ffff057224 */ /* 0x000fe200078e0000 */
[----:B------:R-:W-:-:S05]  /*02f0*/  LOP3.LUT R3, R3, 0xff, RZ, 0xc0, !PT ;  /* 0x000000ff03037812 */ /* 0x000fca00078ec0ff */
[----:B------:R-:W-:-:S05]  /*0300*/  VIADD R7, R3, 0xffffffff ;  /* 0xffffffff03077836 */ /* 0x000fca0000000000 */
[----:B------:R-:W-:-:S13]  /*0310*/  ISETP.GT.U32.OR P0, PT, R7, 0xfd, !PT ;  /* 0x000000fd0700780c */ /* 0x000fda0007f04470 */
[----:B------:R-:W-:Y:S01]  /*0320*/  @!P0 IMAD.MOV.U32 R6, RZ, RZ, RZ ;  /* 0x000000ffff068224 */ /* 0x000fe200078e00ff */
[----:B------:R-:W-:Y:S06]  /*0330*/  @!P0 BRA `(.L_x_4) ;  /* 0x00000000004c8947 */ /* 0x000fec0003800000 */
[----:B------:R-:W-:-:S13]  /*0340*/  FSETP.GTU.FTZ.AND P0, PT, |R0|, +INF , PT ;  /* 0x7f8000000000780b */ /* 0x000fda0003f1c200 */
[----:B------:R-:W-:Y:S05]  /*0350*/  @P0 BREAK.RELIABLE B2 ;  /* 0x0000000000020942 */ /* 0x000fea0003800100 */
[----:B------:R-:W-:Y:S05]  /*0360*/  @P0 BRA `(.L_x_5) ;  /* 0x0000000400400947 */ /* 0x000fea0003800000 */
[----:B------:R-:W-:-:S05]  /*0370*/  HFMA2 R6, -RZ, RZ, 2.125, 0 ;  /* 0x40400000ff067431 */ /* 0x000fca00000001ff */
[----:B------:R-:W-:-:S13]  /*0380*/  LOP3.LUT P0, RZ, R6, 0x7fffffff, R5, 0xc8, !PT ;  /* 0x7fffffff06ff7812 */ /* 0x000fda000780c805 */
[----:B------:R-:W-:Y:S05]  /*0390*/  @!P0 BREAK.RELIABLE B2 ;  /* 0x0000000000028942 */ /* 0x000fea0003800100 */
[----:B------:R-:W-:Y:S05]  /*03a0*/  @!P0 BRA `(.L_x_6) ;  /* 0x0000000400288947 */ /* 0x000fea0003800000 */
[----:B------:R-:W-:-:S13]  /*03b0*/  LOP3.LUT P0, RZ, R5, 0x7fffffff, RZ, 0xc0, !PT ;  /* 0x7fffffff05ff7812 */ /* 0x000fda000780c0ff */
[----:B------:R-:W-:Y:S05]  /*03c0*/  @!P0 BREAK.RELIABLE B2 ;  /* 0x0000000000028942 */ /* 0x000fea0003800100 */
[----:B------:R-:W-:Y:S05]  /*03d0*/  @!P0 BRA `(.L_x_7) ;  /* 0x0000000400148947 */ /* 0x000fea0003800000 */
[----:B------:R-:W-:Y:S02]  /*03e0*/  FSETP.NEU.FTZ.AND P0, PT, |R0|, +INF , PT ;  /* 0x7f8000000000780b */ /* 0x000fe40003f1d200 */
[----:B------:R-:W-:-:S04]  /*03f0*/  LOP3.LUT P1, RZ, R6, 0x7fffffff, RZ, 0xc0, !PT ;  /* 0x7fffffff06ff7812 */ /* 0x000fc8000782c0ff */
[----:B------:R-:W-:-:S13]  /*0400*/  PLOP3.LUT P0, PT, P0, P1, PT, 0x2f, 0xf2 ;  /* 0x0000000000f2781c */ /* 0x000fda0000702577 */
[----:B------:R-:W-:Y:S05]  /*0410*/  @P0 BREAK.RELIABLE B2 ;  /* 0x0000000000020942 */ /* 0x000fea0003800100 */
[----:B------:R-:W-:Y:S05]  /*0420*/  @P0 BRA `(.L_x_8) ;  /* 0x0000000000f40947 */ /* 0x000fea0003800000 */
[----:B------:R-:W-:-:S13]  /*0430*/  ISETP.GE.AND P0, PT, R7, RZ, PT ;  /* 0x000000ff0700720c */ /* 0x000fda0003f06270 */
[----:B------:R-:W-:Y:S02]  /*0440*/  @P0 IMAD.MOV.U32 R6, RZ, RZ, RZ ;  /* 0x000000ffff060224 */ /* 0x000fe400078e00ff */
[----:B------:R-:W-:Y:S01]  /*0450*/  @!P0 FFMA R5, R0, 1.84467440737095516160e+19, RZ ;  /* 0x5f80000000058823 */ /* 0x000fe200000000ff */
[----:B------:R-:W-:-:S07]  /*0460*/  @!P0 IMAD.MOV.U32 R6, RZ, RZ, -0x40 ;  /* 0xffffffc0ff068424 */ /* 0x000fce00078e00ff */
.L_x_4:
[----:B------:R-:W-:Y:S05]  /*0470*/  BSYNC.RELIABLE B2 ;  /* 0x0000000000027941 */ /* 0x000fea0003800100 */
.L_x_3:
[----:B------:R-:W-:Y:S01]  /*0480*/  UMOV UR4, 0x40400000 ;  /* 0x4040000000047882 */ /* 0x000fe20000000000 */
[----:B------:R-:W-:Y:S01]  /*0490*/  VIADD R3, R3, 0xffffff81 ;  /* 0xffffff8103037836 */ /* 0x000fe20000000000 */
[----:B------:R-:W-:Y:S01]  /*04a0*/  UIADD3 UR4, UPT, UPT, UR4, -0x800000, URZ ;  /* 0xff80000004047890 */ /* 0x000fe2000fffe0ff */
[----:B------:R-:W-:Y:S02]  /*04b0*/  BSSY.RECONVERGENT B2, `(.L_x_9) ;  /* 0x0000033000027945 */ /* 0x000fe40003800200 */
[----:B------:R-:W-:Y:S01]  /*04c0*/  IMAD R0, R3, -0x800000, R5 ;  /* 0xff80000003007824 */ /* 0x000fe200078e0205 */
[----:B------:R-:W-:Y:S02]  /*04d0*/  IADD3 R6, PT, PT, R6, -0x1, R3 ;  /* 0xffffffff06067810 */ /* 0x000fe40007ffe003 */
[----:B------:R-:W-:-:S03]  /*04e0*/  FADD.FTZ R9, -RZ, -UR4 ;  /* 0x80000004ff097e21 */ /* 0x000fc60008010100 */
[----:B------:R-:W0:Y:S02]  /*04f0*/  MUFU.RCP R7, UR4 ;  /* 0x0000000400077d08 */ /* 0x000e240008001000 */
[----:B0-----:R-:W-:-:S04]  /*0500*/  FFMA R8, R7, R9, 1 ;  /* 0x3f80000007087423 */ /* 0x001fc80000000009 */
[----:B------:R-:W-:-:S04]  /*0510*/  FFMA R7, R7, R8, R7 ;  /* 0x0000000807077223 */ /* 0x000fc80000000007 */
[----:B------:R-:W-:-:S04]  /*0520*/  FFMA R8, R0, R7, RZ ;  /* 0x0000000700087223 */ /* 0x000fc800000000ff */
[----:B------:R-:W-:-:S04]  /*0530*/  FFMA R5, R9, R8, R0 ;  /* 0x0000000809057223 */ /* 0x000fc80000000000 */
[----:B------:R-:W-:-:S04]  /*0540*/  FFMA R8, R7, R5, R8 ;  /* 0x0000000507087223 */ /* 0x000fc80000000008 */
[----:B------:R-:W-:-:S04]  /*0550*/  FFMA R9, R9, R8, R0 ;  /* 0x0000000809097223 */ /* 0x000fc80000000000 */
[----:B------:R-:W-:-:S05]  /*0560*/  FFMA R5, R7, R9, R8 ;  /* 0x0000000907057223 */ /* 0x000fca0000000008 */
[----:B------:R-:W-:-:S04]  /*0570*/  SHF.R.U32.HI R0, RZ, 0x17, R5 ;  /* 0x00000017ff007819 */ /* 0x000fc80000011605 */
[----:B------:R-:W-:-:S05]  /*0580*/  LOP3.LUT R0, R0, 0xff, RZ, 0xc0, !PT ;  /* 0x000000ff00007812 */ /* 0x000fca00078ec0ff */
[----:B------:R-:W-:-:S05]  /*0590*/  IMAD.IADD R10, R0, 0x1, R6 ;  /* 0x00000001000a7824 */ /* 0x000fca00078e0206 */
[----:B------:R-:W-:-:S04]  /*05a0*/  IADD3 R0, PT, PT, R10, -0x1, RZ ;  /* 0xffffffff0a007810 */ /* 0x000fc80007ffe0ff */
[----:B------:R-:W-:-:S13]  /*05b0*/  ISETP.GE.U32.AND P0, PT, R0, 0xfe, PT ;  /* 0x000000fe0000780c */ /* 0x000fda0003f06070 */
[----:B------:R-:W-:Y:S05]  /*05c0*/  @!P0 BRA `(.L_x_10) ;  /* 0x0000000000808947 */ /* 0x000fea0003800000 */
[----:B------:R-:W-:-:S13]  /*05d0*/  ISETP.GT.AND P0, PT, R10, 0xfe, PT ;  /* 0x000000fe0a00780c */ /* 0x000fda0003f04270 */
[----:B------:R-:W-:Y:S05]  /*05e0*/  @P0 BRA `(.L_x_11) ;  /* 0x00000000006c0947 */ /* 0x000fea0003800000 */
[----:B------:R-:W-:-:S13]  /*05f0*/  ISETP.GE.AND P0, PT, R10, 0x1, PT ;  /* 0x000000010a00780c */ /* 0x000fda0003f06270 */
[----:B------:R-:W-:Y:S05]  /*0600*/  @P0 BRA `(.L_x_12) ;  /* 0x0000000000740947 */ /* 0x000fea0003800000 */
[----:B------:R-:W-:Y:S02]  /*0610*/  ISETP.GE.AND P0, PT, R10, -0x18, PT ;  /* 0xffffffe80a00780c */ /* 0x000fe40003f06270 */
[----:B------:R-:W-:-:S11]  /*0620*/  LOP3.LUT R5, R5, 0x80000000, RZ, 0xc0, !PT ;  /* 0x8000000005057812 */ /* 0x000fd600078ec0ff */
[----:B------:R-:W-:Y:S05]  /*0630*/  @!P0 BRA `(.L_x_12) ;  /* 0x0000000000688947 */ /* 0x000fea0003800000 */
[CCC-:B------:R-:W-:Y:S01]  /*0640*/  FFMA.RZ R0, R7.reuse, R9.reuse, R8.reuse ;  /* 0x0000000907007223 */ /* 0x1c0fe2000000c008 */
[C---:B------:R-:W-:Y:S01]  /*0650*/  VIADD R6, R10.reuse, 0x20 ;  /* 0x000000200a067836 */ /* 0x040fe20000000000 */
[C---:B------:R-:W-:Y:S02]  /*0660*/  ISETP.NE.AND P2, PT, R10.reuse, RZ, PT ;  /* 0x000000ff0a00720c */ /* 0x040fe40003f45270 */
[----:B------:R-:W-:Y:S02]  /*0670*/  ISETP.NE.AND P1, PT, R10, RZ, PT ;  /* 0x000000ff0a00720c */ /* 0x000fe40003f25270 */
[----:B------:R-:W-:Y:S01]  /*0680*/  LOP3.LUT R3, R0, 0x7fffff, RZ, 0xc0, !PT ;  /* 0x007fffff00037812 */ /* 0x000fe200078ec0ff */
[CCC-:B------:R-:W-:Y:S01]  /*0690*/  FFMA.RP R0, R7.reuse, R9.reuse, R8.reuse ;  /* 0x0000000907007223 */ /* 0x1c0fe20000008008 */
[----:B------:R-:W-:Y:S01]  /*06a0*/  FFMA.RM R7, R7, R9, R8 ;  /* 0x0000000907077223 */ /* 0x000fe20000004008 */
[----:B------:R-:W-:Y:S01]  /*06b0*/  IMAD.MOV R8, RZ, RZ, -R10 ;  /* 0x000000ffff087224 */ /* 0x000fe200078e0a0a */
[----:B------:R-:W-:-:S03]  /*06c0*/  LOP3.LUT R3, R3, 0x800000, RZ, 0xfc, !PT ;  /* 0x0080000003037812 */ /* 0x000fc600078efcff */
[----:B------:R-:W-:Y:S02]  /*06d0*/  FSETP.NEU.FTZ.AND P0, PT, R0, R7, PT ;  /* 0x000000070000720b */ /* 0x000fe40003f1d000 */
[----:B------:R-:W-:Y:S02]  /*06e0*/  SHF.L.U32 R6, R3, R6, RZ ;  /* 0x0000000603067219 */ /* 0x000fe400000006ff */
[----:B------:R-:W-:Y:S02]  /*06f0*/  SEL R0, R8, RZ, P2 ;  /* 0x000000ff08007207 */ /* 0x000fe40001000000 */
[----:B------:R-:W-:Y:S02]  /*0700*/  ISETP.NE.AND P1, PT, R6, RZ, P1 ;  /* 0x000000ff0600720c */ /* 0x000fe40000f25270 */
[----:B------:R-:W-:Y:S02]  /*0710*/  SHF.R.U32.HI R0, RZ, R0, R3 ;  /* 0x00000000ff007219 */ /* 0x000fe40000011603 */
[----:B------:R-:W-:-:S02]  /*0720*/  PLOP3.LUT P0, PT, P0, P1, PT, 0xf8, 0x8f ;  /* 0x00000000008f781c */ /* 0x000fc40000703f70 */
[----:B------:R-:W-:Y:S02]  /*0730*/  SHF.R.U32.HI R6, RZ, 0x1, R0 ;  /* 0x00000001ff067819 */ /* 0x000fe40000011600 */
[----:B------:R-:W-:-:S04]  /*0740*/  SEL R3, RZ, 0x1, !P0 ;  /* 0x00000001ff037807 */ /* 0x000fc80004000000 */
[----:B------:R-:W-:-:S04]  /*0750*/  LOP3.LUT R3, R3, 0x1, R6, 0xf8, !PT ;  /* 0x0000000103037812 */ /* 0x000fc800078ef806 */
[----:B------:R-:W-:-:S05]  /*0760*/  LOP3.LUT R3, R3, R0, RZ, 0xc0, !PT ;  /* 0x0000000003037212 */ /* 0x000fca00078ec0ff */
[----:B------:R-:W-:-:S05]  /*0770*/  IMAD.IADD R6, R6, 0x1, R3 ;  /* 0x0000000106067824 */ /* 0x000fca00078e0203 */
[----:B------:R-:W-:Y:S01]  /*0780*/  LOP3.LUT R5, R6, R5, RZ, 0xfc, !PT ;  /* 0x0000000506057212 */ /* 0x000fe200078efcff */
[----:B------:R-:W-:Y:S06]  /*0790*/  BRA `(.L_x_12) ;  /* 0x0000000000107947 */ /* 0x000fec0003800000 */
.L_x_11:
[----:B------:R-:W-:-:S04]  /*07a0*/  LOP3.LUT R5, R5, 0x80000000, RZ, 0xc0, !PT ;  /* 0x8000000005057812 */ /* 0x000fc800078ec0ff */
[----:B------:R-:W-:Y:S01]  /*07b0*/  LOP3.LUT R5, R5, 0x7f800000, RZ, 0xfc, !PT ;  /* 0x7f80000005057812 */ /* 0x000fe200078efcff */
[----:B------:R-:W-:Y:S06]  /*07c0*/  BRA `(.L_x_12) ;  /* 0x0000000000047947 */ /* 0x000fec0003800000 */
.L_x_10:
[----:B------:R-:W-:-:S07]  /*07d0*/  LEA R5, R6, R5, 0x17 ;  /* 0x0000000506057211 */ /* 0x000fce00078eb8ff */
.L_x_12:
[----:B------:R-:W-:Y:S05]  /*07e0*/  BSYNC.RECONVERGENT B2 ;  /* 0x0000000000027941 */ /* 0x000fea0003800200 */
.L_x_9:
[----:B------:R-:W-:Y:S05]  /*07f0*/  BRA `(.L_x_13) ;  /* 0x0000000000207947 */ /* 0x000fea0003800000 */
.L_x_8:
[----:B------:R-:W-:-:S04]  /*0800*/  LOP3.LUT R5, R6, 0x80000000, R5, 0x48, !PT ;  /* 0x8000000006057812 */ /* 0x000fc800078e4805 */
[----:B------:R-:W-:Y:S01]  /*0810*/  LOP3.LUT R5, R5, 0x7f800000, RZ, 0xfc, !PT ;  /* 0x7f80000005057812 */ /* 0x000fe200078efcff */
[----:B------:R-:W-:Y:S06]  /*0820*/  BRA `(.L_x_13) ;  /* 0x0000000000147947 */ /* 0x000fec0003800000 */
.L_x_7:
[----:B------:R-:W-:Y:S01]  /*0830*/  LOP3.LUT R5, R6, 0x80000000, R5, 0x48, !PT ;  /* 0x8000000006057812 */ /* 0x000fe200078e4805 */
[----:B------:R-:W-:Y:S06]  /*0840*/  BRA `(.L_x_13) ;  /* 0x00000000000c7947 */ /* 0x000fec0003800000 */
.L_x_6:
[----:B------:R-:W0:Y:S01]  /*0850*/  MUFU.RSQ R5, -QNAN ;  /* 0xffc0000000057908 */ /* 0x000e220000001400 */
[----:B------:R-:W-:Y:S05]  /*0860*/  BRA `(.L_x_13) ;  /* 0x0000000000047947 */ /* 0x000fea0003800000 */
.L_x_5:
[----:B------:R-:W-:-:S07]  /*0870*/  FADD.FTZ R5, R0, 3 ;  /* 0x4040000000057421 */ /* 0x000fce0000010000 */
.L_x_13:
[----:B------:R-:W-:Y:S05]  /*0880*/  BSYNC.RECONVERGENT B0 ;  /* 0x0000000000007941 */ /* 0x000fea0003800200 */
.L_x_2:
[----:B0-----:R-:W-:Y:S02]  /*0890*/  IMAD.MOV.U32 R9, RZ, RZ, R5 ;  /* 0x000000ffff097224 */ /* 0x001fe400078e0005 */
[----:B------:R-:W-:-:S04]  /*08a0*/  IMAD.MOV.U32 R5, RZ, RZ, 0x0 ;  /* 0x00000000ff057424 */ /* 0x000fc800078e00ff */
[----:B------:R-:W-:Y:S05]  /*08b0*/  RET.REL.NODEC R4 `(_Z12gpu_ExtremosPfS_i) ;  /* 0xfffffff404d07950 */ /* 0x000fea0003c3ffff */
.L_x_14:
[----:B------:R-:W-:-:S00]  /*08c0*/  BRA `(.L_x_14) ;  /* 0xfffffffc00fc7947 */ /* 0x000fc0000383ffff */
[----:B------:R-:W-:-:S00]  /*08d0*/  NOP ;  /* 0x0000000000007918 */ /* 0x000fc00000000000 */
        /* <DEDUP_REMOVED lines=10> */
.L_x_34:


//--------------------- .text._Z13gpu_ActualizaPfifi --------------------------
	.section	.text._Z13gpu_ActualizaPfifi,"ax",@progbits
	.align	128
        .global         _Z13gpu_ActualizaPfifi
        .type           _Z13gpu_ActualizaPfifi,@function
        .size           _Z13gpu_ActualizaPfifi,(.L_x_36 - _Z13gpu_ActualizaPfifi)
        .other          _Z13gpu_ActualizaPfifi,@"STO_CUDA_ENTRY STV_DEFAULT"
_Z13gpu_ActualizaPfifi:
.text._Z13gpu_ActualizaPfifi:
        /* <DEDUP_REMOVED lines=8> */
[----:B------:R-:W0:Y:S02]  /*0080*/  LDC R0, c[0x0][0x370] ;  /* 0x0000dc00ff007b82 */ /* 0x000e240000000800 */
[----:B0-----:R-:W-:-:S04]  /*0090*/  IMAD R0, R0, R7, UR6 ;  /* 0x0000000600007e24 */ /* 0x001fc8000f8e0207 */
[----:B--2---:R-:W-:-:S04]  /*00a0*/  IMAD R0, R0, UR5, R5 ;  /* 0x0000000500007c24 */ /* 0x004fc8000f8e0205 */
[----:B-1----:R-:W-:-:S05]  /*00b0*/  IMAD R2, R0, UR4, R3 ;  /* 0x0000000400027c24 */ /* 0x002fca000f8e0203 */
[----:B---3--:R-:W-:-:S04]  /*00c0*/  ISETP.GE.AND P0, PT, R2, UR7, PT ;  /* 0x0000000702007c0c */ /* 0x008fc8000bf06270 */
[----:B------:R-:W-:-:S13]  /*00d0*/  ISETP.LT.OR P0, PT, R2, 0x1, P0 ;  /* 0x000000010200780c */ /* 0x000fda0000701670 */
[----:B------:R-:W-:Y:S05]  /*00e0*/  @P0 EXIT ;  /* 0x000000000000094d */ /* 0x000fea0003800000 */
[----:B------:R-:W0:Y:S01]  /*00f0*/  LDCU UR4, c[0x0][0x388] ;  /* 0x00007100ff0477ac */ /* 0x000e220008000800 */
[----:B------:R-:W-:Y:S01]  /*0100*/  BSSY.RECONVERGENT B0, `(.L_x_15) ;  /* 0x0000010000007945 */ /* 0x000fe20003800200 */
[----:B0-----:R-:W-:-:S04]  /*0110*/  IADD3 R0, PT, PT, -R2, UR4, RZ ;  /* 0x0000000402007c10 */ /* 0x001fc8000fffe1ff */
[----:B------:R-:W-:-:S05]  /*0120*/  IABS R0, R0 ;  /* 0x0000000000007213 */ /* 0x000fca0000000000 */
[----:B------:R-:W-:-:S05]  /*0130*/  VIADD R0, R0, 0x1 ;  /* 0x0000000100007836 */ /* 0x000fca0000000000 */
[----:B------:R-:W-:-:S04]  /*0140*/  I2FP.F32.U32 R0, R0 ;  /* 0x0000000000007245 */ /* 0x000fc80000201000 */
[----:B------:R0:W1:Y:S01]  /*0150*/  MUFU.RSQ R3, R0 ;  /* 0x0000000000037308 */ /* 0x0000620000001400 */
[----:B------:R-:W-:-:S05]  /*0160*/  VIADD R4, R0, 0xf3000000 ;  /* 0xf300000000047836 */ /* 0x000fca0000000000 */
[----:B------:R-:W-:-:S13]  /*0170*/  ISETP.GT.U32.AND P0, PT, R4, 0x727fffff, PT ;  /* 0x727fffff0400780c */ /* 0x000fda0003f04070 */
[----:B01----:R-:W-:Y:S05]  /*0180*/  @!P0 BRA `(.L_x_16) ;  /* 0x00000000000c8947 */ /* 0x003fea0003800000 */
[----:B------:R-:W-:-:S07]  /*0190*/  MOV R8, 0x1b0 ;  /* 0x000001b000087802 */ /* 0x000fce0000000f00 */
[----:B------:R-:W-:Y:S05]  /*01a0*/  CALL.REL.NOINC `($__internal_1_$__cuda_sm20_sqrt_rn_f32_slowpath) ;  /* 0x0000000000787944 */ /* 0x000fea0003c00000 */
[----:B------:R-:W-:Y:S05]  /*01b0*/  BRA `(.L_x_17) ;  /* 0x0000000000107947 */ /* 0x000fea0003800000 */
.L_x_16:
[----:B------:R-:W-:Y:S01]  /*01c0*/  FMUL.FTZ R5, R0, R3 ;  /* 0x0000000300057220 */ /* 0x000fe20000410000 */
[----:B------:R-:W-:-:S03]  /*01d0*/  FMUL.FTZ R3, R3, 0.5 ;  /* 0x3f00000003037820 */ /* 0x000fc60000410000 */
[----:B------:R-:W-:-:S04]  /*01e0*/  FFMA R0, -R5, R5, R0 ;  /* 0x0000000505007223 */ /* 0x000fc80000000100 */
[----:B------:R-:W-:-:S07]  /*01f0*/  FFMA R3, R0, R3, R5 ;  /* 0x0000000300037223 */ /* 0x000fce0000000005 */
.L_x_17:
[----:B------:R-:W-:Y:S05]  /*0200*/  BSYNC.RECONVERGENT B0 ;  /* 0x0000000000007941 */ /* 0x000fea0003800200 */
.L_x_15:
[----:B------:R-:W0:Y:S01]  /*0210*/  LDCU UR4, c[0x0][0x38c] ;  /* 0x00007180ff0477ac */ /* 0x000e220008000800 */
[----:B------:R-:W1:Y:S01]  /*0220*/  MUFU.RCP R0, R3 ;  /* 0x0000000300007308 */ /* 0x000e620000001000 */
[----:B------:R-:W-:Y:S01]  /*0230*/  BSSY.RECONVERGENT B0, `(.L_x_18) ;  /* 0x000000c000007945 */ /* 0x000fe20003800200 */
[----:B0-----:R-:W-:Y:S02]  /*0240*/  IMAD.U32 R6, RZ, RZ, UR4 ;  /* 0x00000004ff067e24 */ /* 0x001fe4000f8e00ff */
[----:B-1----:R-:W-:-:S04]  /*0250*/  FFMA R5, R0, -R3, 1 ;  /* 0x3f80000000057423 */ /* 0x002fc80000000803 */
[----:B------:R-:W0:Y:S01]  /*0260*/  FCHK P0, R6, R3 ;  /* 0x0000000306007302 */ /* 0x000e220000000000 */
[----:B------:R-:W-:-:S04]  /*0270*/  FFMA R0, R0, R5, R0 ;  /* 0x0000000500007223 */ /* 0x000fc80000000000 */
[----:B------:R-:W-:-:S04]  /*0280*/  FFMA R4, R0, UR4, RZ ;  /* 0x0000000400047c23 */ /* 0x000fc800080000ff */
[----:B------:R-:W-:-:S04]  /*0290*/  FFMA R5, R4, -R3, UR4 ;  /* 0x0000000404057e23 */ /* 0x000fc80008000803 */
[----:B------:R-:W-:Y:S01]  /*02a0*/  FFMA R0, R0, R5, R4 ;  /* 0x0000000500007223 */ /* 0x000fe20000000004 */
[----:B0-----:R-:W-:Y:S06]  /*02b0*/  @!P0 BRA `(.L_x_19) ;  /* 0x00000000000c8947 */ /* 0x001fec0003800000 */
[----:B------:R-:W-:Y:S01]  /*02c0*/  IMAD.MOV.U32 R0, RZ, RZ, R3 ;  /* 0x000000ffff007224 */ /* 0x000fe200078e0003 */
[----:B------:R-:W-:-:S07]  /*02d0*/  MOV R4, 0x2f0 ;  /* 0x000002f000047802 */ /* 0x000fce0000000f00 */
[----:B------:R-:W-:Y:S05]  /*02e0*/  CALL.REL.NOINC `($__internal_2_$__cuda_sm3x_div_rn_noftz_f32_slowpath) ;  /* 0x0000000000807944 */ /* 0x000fea0003c00000 */
.L_x_19:
[----:B------:R-:W-:Y:S05]  /*02f0*/  BSYNC.RECONVERGENT B0 ;  /* 0x0000000000007941 */ /* 0x000fea0003800200 */
.L_x_18:
[----:B------:R-:W-:-:S13]  /*0300*/  FSETP.GE.AND P0, PT, |R0|, 0.0010000000474974513054, PT ;  /* 0x3a83126f0000780b */ /* 0x000fda0003f06200 */
[----:B------:R-:W-:Y:S05]  /*0310*/  @!P0 EXIT ;  /* 0x000000000000894d */ /* 0x000fea0003800000 */
[----:B------:R-:W0:Y:S01]  /*0320*/  LDC.64 R4, c[0x0][0x380] ;  /* 0x0000e000ff047b82 */ /* 0x000e220000000a00 */
[----:B------:R-:W1:Y:S01]  /*0330*/  LDCU.64 UR4, c[0x0][0x358] ;  /* 0x00006b00ff0477ac */ /* 0x000e620008000a00 */
[----:B0-----:R-:W-:-:S05]  /*0340*/  IMAD.WIDE.U32 R2, R2, 0x4, R4 ;  /* 0x0000000402027825 */ /* 0x001fca00078e0004 */
[----:B-1----:R-:W2:Y:S02]  /*0350*/  LDG.E R5, desc[UR4][R2.64] ;  /* 0x0000000402057981 */ /* 0x002ea4000c1e1900 */
[----:B--2---:R-:W-:-:S05]  /*0360*/  FADD R5, R5, R0 ;  /* 0x0000000005057221 */ /* 0x004fca0000000000 */
[----:B------:R-:W-:Y:S01]  /*0370*/  STG.E desc[UR4][R2.64], R5 ;  /* 0x0000000502007986 */ /* 0x000fe2000c101904 */
[----:B------:R-:W-:Y:S05]  /*0380*/  EXIT ;  /* 0x000000000000794d */ /* 0x000fea0003800000 */
        .weak           $__internal_1_$__cuda_sm20_sqrt_rn_f32_slowpath
        .type           $__internal_1_$__cuda_sm20_sqrt_rn_f32_slowpath,@function
        .size           $__internal_1_$__cuda_sm20_sqrt_rn_f32_slowpath,($__internal_2_$__cuda_sm3x_div_rn_noftz_f32_slowpath - $__internal_1_$__cuda_sm20_sqrt_rn_f32_slowpath)
$__internal_1_$__cuda_sm20_sqrt_rn_f32_slowpath:
[----:B------:R-:W-:-:S13]  /*0390*/  LOP3.LUT P0, RZ, R0, 0x7fffffff, RZ, 0xc0, !PT ;  /* 0x7fffffff00ff7812 */ /* 0x000fda000780c0ff */
[----:B------:R-:W-:Y:S01]  /*03a0*/  @!P0 IMAD.MOV.U32 R3, RZ, RZ, R0 ;  /* 0x000000ffff038224 */ /* 0x000fe200078e0000 */
[----:B------:R-:W-:Y:S06]  /*03b0*/  @!P0 BRA `(.L_x_20) ;  /* 0x0000000000408947 */ /* 0x000fec0003800000 */
[----:B------:R-:W-:-:S13]  /*03c0*/  FSETP.GEU.FTZ.AND P0, PT, R0, RZ, PT ;  /* 0x000000ff0000720b */ /* 0x000fda0003f1e000 */
[----:B------:R-:W-:Y:S01]  /*03d0*/  @!P0 IMAD.MOV.U32 R3, RZ, RZ, 0x7fffffff ;  /* 0x7fffffffff038424 */ /* 0x000fe200078e00ff */
[----:B------:R-:W-:Y:S06]  /*03e0*/  @!P0 BRA `(.L_x_20) ;  /* 0x0000000000348947 */ /* 0x000fec0003800000 */
[----:B------:R-:W-:-:S13]  /*03f0*/  FSETP.GTU.FTZ.AND P0, PT, |R0|, +INF , PT ;  /* 0x7f8000000000780b */ /* 0x000fda0003f1c200 */
[----:B------:R-:W-:Y:S01]  /*0400*/  @P0 FADD.FTZ R3, R0, 1 ;  /* 0x3f80000000030421 */ /* 0x000fe20000010000 */
[----:B------:R-:W-:Y:S06]  /*0410*/  @P0 BRA `(.L_x_20) ;  /* 0x0000000000280947 */ /* 0x000fec0003800000 */
[----:B------:R-:W-:-:S13]  /*0420*/  FSETP.NEU.FTZ.AND P0, PT, |R0|, +INF , PT ;  /* 0x7f8000000000780b */ /* 0x000fda0003f1d200 */
[----:B------:R-:W-:-:S04]  /*0430*/  @P0 FFMA R4, R0, 1.84467440737095516160e+19, RZ ;  /* 0x5f80000000040823 */ /* 0x000fc800000000ff */
[----:B------:R-:W0:Y:S02]  /*0440*/  @P0 MUFU.RSQ R3, R4 ;  /* 0x0000000400030308 */ /* 0x000e240000001400 */
[----:B0-----:R-:W-:Y:S01]  /*0450*/  @P0 FMUL.FTZ R5, R4, R3 ;  /* 0x0000000304050220 */ /* 0x001fe20000410000 */
[----:B------:R-:W-:Y:S01]  /*0460*/  @P0 FMUL.FTZ R7, R3, 0.5 ;  /* 0x3f00000003070820 */ /* 0x000fe20000410000 */
[----:B------:R-:W-:Y:S02]  /*0470*/  @!P0 IMAD.MOV.U32 R3, RZ, RZ, R0 ;  /* 0x000000ffff038224 */ /* 0x000fe400078e0000 */
[----:B------:R-:W-:-:S04]  /*0480*/  @P0 FADD.FTZ R6, -R5, -RZ ;  /* 0x800000ff05060221 */ /* 0x000fc80000010100 */
[----:B------:R-:W-:-:S04]  /*0490*/  @P0 FFMA R6, R5, R6, R4 ;  /* 0x0000000605060223 */ /* 0x000fc80000000004 */
[----:B------:R-:W-:-:S04]  /*04a0*/  @P0 FFMA R6, R6, R7, R5 ;  /* 0x0000000706060223 */ /* 0x000fc80000000005 */
[----:B------:R-:W-:-:S07]  /*04b0*/  @P0 FMUL.FTZ R3, R6, 2.3283064365386962891e-10 ;  /* 0x2f80000006030820 */ /* 0x000fce0000410000 */
.L_x_20:
[----:B------:R-:W-:Y:S02]  /*04c0*/  IMAD.MOV.U32 R4, RZ, RZ, R8 ;  /* 0x000000ffff047224 */ /* 0x000fe400078e0008 */
[----:B------:R-:W-:-:S04]  /*04d0*/  IMAD.MOV.U32 R5, RZ, RZ, 0x0 ;  /* 0x00000000ff057424 */ /* 0x000fc800078e00ff */
[----:B------:R-:W-:Y:S05]  /*04e0*/  RET.REL.NODEC R4 `(_Z13gpu_ActualizaPfifi) ;  /* 0xfffffff804c47950 */ /* 0x000fea0003c3ffff */
        .weak           $__internal_2_$__cuda_sm3x_div_rn_noftz_f32_slowpath
        .type           $__internal_2_$__cuda_sm3x_div_rn_noftz_f32_slowpath,@function
        .size           $__internal_2_$__cuda_sm3x_div_rn_noftz_f32_slowpath,(.L_x_36 - $__internal_2_$__cuda_sm3x_div_rn_noftz_f32_slowpath)
$__internal_2_$__cuda_sm3x_div_rn_noftz_f32_slowpath:
[----:B------:R-:W0:Y:S01]  /*04f0*/  LDC R3, c[0x0][0x38c] ;  /* 0x0000e300ff037b82 */ /* 0x000e220000000800 */
[----:B------:R-:W-:Y:S01]  /*0500*/  SHF.R.U32.HI R5, RZ, 0x17, R0 ;  /* 0x00000017ff057819 */ /* 0x000fe20000011600 */
[----:B------:R-:W1:Y:S01]  /*0510*/  LDCU UR4, c[0x0][0x38c] ;  /* 0x00007180ff0477ac */ /* 0x000e620008000800 */
[----:B------:R-:W-:Y:S02]  /*0520*/  BSSY.RECONVERGENT B1, `(.L_x_21) ;  /* 0x0000063000017945 */ /* 0x000fe40003800200 */
[----:B------:R-:W-:-:S05]  /*0530*/  LOP3.LUT R10, R5, 0xff, RZ, 0xc0, !PT ;  /* 0x000000ff050a7812 */ /* 0x000fca00078ec0ff */
[----:B------:R-:W-:-:S05]  /*0540*/  VIADD R9, R10, 0xffffffff ;  /* 0xffffffff0a097836 */ /* 0x000fca0000000000 */
[----:B------:R-:W-:Y:S01]  /*0550*/  ISETP.GT.U32.AND P0, PT, R9, 0xfd, PT ;  /* 0x000000fd0900780c */ /* 0x000fe20003f04070 */
[----:B-1----:R-:W-:Y:S01]  /*0560*/  IMAD.U32 R6, RZ, RZ, UR4 ;  /* 0x00000004ff067e24 */ /* 0x002fe2000f8e00ff */
[----:B0-----:R-:W-:-:S04]  /*0570*/  SHF.R.U32.HI R5, RZ, 0x17, R3 ;  /* 0x00000017ff057819 */ /* 0x001fc80000011603 */
[----:B------:R-:W-:-:S05]  /*0580*/  LOP3.LUT R5, R5, 0xff, RZ, 0xc0, !PT ;  /* 0x000000ff05057812 */ /* 0x000fca00078ec0ff */
[----:B------:R-:W-:-:S05]  /*0590*/  VIADD R8, R5, 0xffffffff ;  /* 0xffffffff05087836 */ /* 0x000fca0000000000 */
[----:B------:R-:W-:-:S13]  /*05a0*/  ISETP.GT.U32.OR P0, PT, R8, 0xfd, P0 ;  /* 0x000000fd0800780c */ /* 0x000fda0000704470 */
[----:B------:R-:W-:Y:S01]  /*05b0*/  @!P0 IMAD.MOV.U32 R7, RZ, RZ, RZ ;  /* 0x000000ffff078224 */ /* 0x000fe200078e00ff */
[----:B------:R-:W-:Y:S06]  /*05c0*/  @!P0 BRA `(.L_x_22) ;  /* 0x00000000005c8947 */ /* 0x000fec0003800000 */
[----:B------:R-:W-:Y:S02]  /*05d0*/  FSETP.GTU.FTZ.AND P0, PT, |R3|, +INF , PT ;  /* 0x7f8000000300780b */ /* 0x000fe40003f1c200 */
[----:B------:R-:W-:-:S04]  /*05e0*/  FSETP.GTU.FTZ.AND P1, PT, |R0|, +INF , PT ;  /* 0x7f8000000000780b */ /* 0x000fc80003f3c200 */
[----:B------:R-:W-:-:S13]  /*05f0*/  PLOP3.LUT P0, PT, P0, P1, PT, 0xf8, 0x8f ;  /* 0x00000000008f781c */ /* 0x000fda0000703f70 */
[----:B------:R-:W-:Y:S05]  /*0600*/  @P0 BRA `(.L_x_23) ;  /* 0x00000004004c0947 */ /* 0x000fea0003800000 */
[----:B------:R-:W-:-:S13]  /*0610*/  LOP3.LUT P0, RZ, R0, 0x7fffffff, R6, 0xc8, !PT ;  /* 0x7fffffff00ff7812 */ /* 0x000fda000780c806 */
[----:B------:R-:W-:Y:S05]  /*0620*/  @!P0 BRA `(.L_x_24) ;  /* 0x00000004003c8947 */ /* 0x000fea0003800000 */
[C---:B------:R-:W-:Y:S02]  /*0630*/  FSETP.NEU.FTZ.AND P2, PT, |R3|.reuse, +INF , PT ;  /* 0x7f8000000300780b */ /* 0x040fe40003f5d200 */
[----:B------:R-:W-:Y:S02]  /*0640*/  FSETP.NEU.FTZ.AND P1, PT, |R0|, +INF , PT ;  /* 0x7f8000000000780b */ /* 0x000fe40003f3d200 */
[----:B------:R-:W-:-:S11]  /*0650*/  FSETP.NEU.FTZ.AND P0, PT, |R3|, +INF , PT ;  /* 0x7f8000000300780b */ /* 0x000fd60003f1d200 */
[----:B------:R-:W-:Y:S05]  /*0660*/  @!P1 BRA !P2, `(.L_x_24) ;  /* 0x00000004002c9947 */ /* 0x000fea0005000000 */
[----:B------:R-:W-:-:S04]  /*0670*/  LOP3.LUT P2, RZ, R6, 0x7fffffff, RZ, 0xc0, !PT ;  /* 0x7fffffff06ff7812 */ /* 0x000fc8000784c0ff */
[----:B------:R-:W-:-:S13]  /*0680*/  PLOP3.LUT P1, PT, P1, P2, PT, 0x2f, 0xf2 ;  /* 0x0000000000f2781c */ /* 0x000fda0000f24577 */
[----:B------:R-:W-:Y:S05]  /*0690*/  @P1 BRA `(.L_x_25) ;  /* 0x0000000400181947 */ /* 0x000fea0003800000 */
[----:B------:R-:W-:-:S04]  /*06a0*/  LOP3.LUT P1, RZ, R0, 0x7fffffff, RZ, 0xc0, !PT ;  /* 0x7fffffff00ff7812 */ /* 0x000fc8000782c0ff */
[----:B------:R-:W-:-:S13]  /*06b0*/  PLOP3.LUT P0, PT, P0, P1, PT, 0x2f, 0xf2 ;  /* 0x0000000000f2781c */ /* 0x000fda0000702577 */
[----:B------:R-:W-:Y:S05]  /*06c0*/  @P0 BRA `(.L_x_26) ;  /* 0x0000000400000947 */ /* 0x000fea0003800000 */
[----:B------:R-:W-:Y:S02]  /*06d0*/  ISETP.GE.AND P0, PT, R8, RZ, PT ;  /* 0x000000ff0800720c */ /* 0x000fe40003f06270 */
[----:B------:R-:W-:-:S11]  /*06e0*/  ISETP.GE.AND P1, PT, R9, RZ, PT ;  /* 0x000000ff0900720c */ /* 0x000fd60003f26270 */
[----:B------:R-:W-:Y:S01]  /*06f0*/  @P0 MOV R7, RZ ;  /* 0x000000ff00070202 */ /* 0x000fe20000000f00 */
[----:B------:R-:W-:Y:S02]  /*0700*/  @!P0 IMAD.MOV.U32 R7, RZ, RZ, -0x40 ;  /* 0xffffffc0ff078424 */ /* 0x000fe400078e00ff */
[----:B------:R-:W-:Y:S01]  /*0710*/  @!P0 FFMA R6, R3, 1.84467440737095516160e+19, RZ ;  /* 0x5f80000003068823 */ /* 0x000fe200000000ff */
[----:B------:R-:W-:Y:S01]  /*0720*/  @!P1 FFMA R0, R0, 1.84467440737095516160e+19, RZ ;  /* 0x5f80000000009823 */ /* 0x000fe200000000ff */
[----:B------:R-:W-:-:S07]  /*0730*/  @!P1 VIADD R7, R7, 0x40 ;  /* 0x0000004007079836 */ /* 0x000fce0000000000 */
.L_x_22:
[----:B------:R-:W-:Y:S01]  /*0740*/  LEA R3, R10, 0xc0800000, 0x17 ;  /* 0xc08000000a037811 */ /* 0x000fe200078eb8ff */
[----:B------:R-:W-:Y:S01]  /*0750*/  VIADD R5, R5, 0xffffff81 ;  /* 0xffffff8105057836 */ /* 0x000fe20000000000 */
[----:B------:R-:W-:Y:S03]  /*0760*/  BSSY.RECONVERGENT B2, `(.L_x_27) ;  /* 0x0000035000027945 */ /* 0x000fe60003800200 */
[----:B------:R-:W-:Y:S02]  /*0770*/  IMAD.IADD R3, R0, 0x1, -R3 ;  /* 0x0000000100037824 */ /* 0x000fe400078e0a03 */
[----:B------:R-:W-:Y:S02]  /*0780*/  IMAD R0, R5, -0x800000, R6 ;  /* 0xff80000005007824 */ /* 0x000fe400078e0206 */
[----:B------:R-:W0:Y:S01]  /*0790*/  MUFU.RCP R8, R3 ;  /* 0x0000000300087308 */ /* 0x000e220000001000 */
[----:B------:R-:W-:-:S04]  /*07a0*/  FADD.FTZ R9, -R3, -RZ ;  /* 0x800000ff03097221 */ /* 0x000fc80000010100 */
[----:B0-----:R-:W-:-:S04]  /*07b0*/  FFMA R11, R8, R9, 1 ;  /* 0x3f800000080b7423 */ /* 0x001fc80000000009 */
[----:B------:R-:W-:-:S04]  /*07c0*/  FFMA R13, R8, R11, R8 ;  /* 0x0000000b080d7223 */ /* 0x000fc80000000008 */
[----:B------:R-:W-:-:S04]  /*07d0*/  FFMA R6, R0, R13, RZ ;  /* 0x0000000d00067223 */ /* 0x000fc800000000ff */
[----:B------:R-:W-:-:S04]  /*07e0*/  FFMA R11, R9, R6, R0 ;  /* 0x00000006090b7223 */ /* 0x000fc80000000000 */
[----:B------:R-:W-:Y:S01]  /*07f0*/  FFMA R8, R13, R11, R6 ;  /* 0x0000000b0d087223 */ /* 0x000fe20000000006 */
[----:B------:R-:W-:-:S03]  /*0800*/  IADD3 R6, PT, PT, R5, 0x7f, -R10 ;  /* 0x0000007f05067810 */ /* 0x000fc60007ffe80a */
[----:B------:R-:W-:Y:S02]  /*0810*/  FFMA R9, R9, R8, R0 ;  /* 0x0000000809097223 */ /* 0x000fe40000000000 */
[----:B------:R-:W-:Y:S02]  /*0820*/  IMAD.IADD R6, R6, 0x1, R7 ;  /* 0x0000000106067824 */ /* 0x000fe400078e0207 */
        /* <DEDUP_REMOVED lines=15> */
[-CC-:B------:R-:W-:Y:S01]  /*0920*/  FFMA.RM R6, R13, R9.reuse, R8.reuse ;  /* 0x000000090d067223 */ /* 0x180fe20000004008 */
[C---:B------:R-:W-:Y:S02]  /*0930*/  ISETP.NE.AND P2, PT, R7.reuse, RZ, PT ;  /* 0x000000ff0700720c */ /* 0x040fe40003f45270 */
[----:B------:R-:W-:Y:S02]  /*0940*/  ISETP.NE.AND P1, PT, R7, RZ, PT ;  /* 0x000000ff0700720c */ /* 0x000fe40003f25270 */
[----:B------:R-:W-:Y:S01]  /*0950*/  LOP3.LUT R5, R3, 0x7fffff, RZ, 0xc0, !PT ;  /* 0x007fffff03057812 */ /* 0x000fe200078ec0ff */
[----:B------:R-:W-:Y:S01]  /*0960*/  FFMA.RP R3, R13, R9, R8 ;  /* 0x000000090d037223 */ /* 0x000fe20000008008 */
[----:B------:R-:W-:Y:S02]  /*0970*/  VIADD R8, R7, 0x20 ;  /* 0x0000002007087836 */ /* 0x000fe40000000000 */
[----:B------:R-:W-:Y:S01]  /*0980*/  LOP3.LUT R5, R5, 0x800000, RZ, 0xfc, !PT ;  /* 0x0080000005057812 */ /* 0x000fe200078efcff */
[----:B------:R-:W-:Y:S01]  /*0990*/  IMAD.MOV R7, RZ, RZ, -R7 ;  /* 0x000000ffff077224 */ /* 0x000fe200078e0a07 */
[----:B------:R-:W-:-:S02]  /*09a0*/  FSETP.NEU.FTZ.AND P0, PT, R3, R6, PT ;  /* 0x000000060300720b */ /* 0x000fc40003f1d000 */
[----:B------:R-:W-:Y:S02]  /*09b0*/  SHF.L.U32 R8, R5, R8, RZ ;  /* 0x0000000805087219 */ /* 0x000fe400000006ff */
[----:B------:R-:W-:Y:S02]  /*09c0*/  SEL R6, R7, RZ, P2 ;  /* 0x000000ff07067207 */ /* 0x000fe40001000000 */
[----:B------:R-:W-:Y:S02]  /*09d0*/  ISETP.NE.AND P1, PT, R8, RZ, P1 ;  /* 0x000000ff0800720c */ /* 0x000fe40000f25270 */
[----:B------:R-:W-:Y:S02]  /*09e0*/  SHF.R.U32.HI R6, RZ, R6, R5 ;  /* 0x00000006ff067219 */ /* 0x000fe40000011605 */
[----:B------:R-:W-:Y:S02]  /*09f0*/  PLOP3.LUT P0, PT, P0, P1, PT, 0xf8, 0x8f ;  /* 0x00000000008f781c */ /* 0x000fe40000703f70 */
[----:B------:R-:W-:-:S02]  /*0a00*/  SHF.R.U32.HI R8, RZ, 0x1, R6 ;  /* 0x00000001ff087819 */ /* 0x000fc40000011606 */
[----:B------:R-:W-:-:S04]  /*0a10*/  SEL R3, RZ, 0x1, !P0 ;  /* 0x00000001ff037807 */ /* 0x000fc80004000000 */
[----:B------:R-:W-:-:S04]  /*0a20*/  LOP3.LUT R3, R3, 0x1, R8, 0xf8, !PT ;  /* 0x0000000103037812 */ /* 0x000fc800078ef808 */
[----:B------:R-:W-:-:S05]  /*0a30*/  LOP3.LUT R3, R3, R6, RZ, 0xc0, !PT ;  /* 0x0000000603037212 */ /* 0x000fca00078ec0ff */
[----:B------:R-:W-:-:S05]  /*0a40*/  IMAD.IADD R3, R8, 0x1, R3 ;  /* 0x0000000108037824 */ /* 0x000fca00078e0203 */
[----:B------:R-:W-:Y:S01]  /*0a50*/  LOP3.LUT R0, R3, R0, RZ, 0xfc, !PT ;  /* 0x0000000003007212 */ /* 0x000fe200078efcff */
[----:B------:R-:W-:Y:S06]  /*0a60*/  BRA `(.L_x_30) ;  /* 0x0000000000107947 */ /* 0x000fec0003800000 */
.L_x_29:
[----:B------:R-:W-:-:S04]  /*0a70*/  LOP3.LUT R0, R0, 0x80000000, RZ, 0xc0, !PT ;  /* 0x8000000000007812 */ /* 0x000fc800078ec0ff */
[----:B------:R-:W-:Y:S01]  /*0a80*/  LOP3.LUT R0, R0, 0x7f800000, RZ, 0xfc, !PT ;  /* 0x7f80000000007812 */ /* 0x000fe200078efcff */
[----:B------:R-:W-:Y:S06]  /*0a90*/  BRA `(.L_x_30) ;  /* 0x0000000000047947 */ /* 0x000fec0003800000 */
.L_x_28:
[----:B------:R-:W-:-:S07]  /*0aa0*/  IMAD R0, R6, 0x800000, R0 ;  /* 0x0080000006007824 */ /* 0x000fce00078e0200 */
.L_x_30:
[----:B------:R-:W-:Y:S05]  /*0ab0*/  BSYNC.RECONVERGENT B2 ;  /* 0x0000000000027941 */ /* 0x000fea0003800200 */
.L_x_27:
[----:B------:R-:W-:Y:S05]  /*0ac0*/  BRA `(.L_x_31) ;  /* 0x0000000000207947 */ /* 0x000fea0003800000 */
.L_x_26:
[----:B------:R-:W-:-:S04]  /*0ad0*/  LOP3.LUT R0, R0, 0x80000000, R6, 0x48, !PT ;  /* 0x8000000000007812 */ /* 0x000fc800078e4806 */
[----:B------:R-:W-:Y:S01]  /*0ae0*/  LOP3.LUT R0, R0, 0x7f800000, RZ, 0xfc, !PT ;  /* 0x7f80000000007812 */ /* 0x000fe200078efcff */
[----:B------:R-:W-:Y:S06]  /*0af0*/  BRA `(.L_x_31) ;  /* 0x0000000000147947 */ /* 0x000fec0003800000 */
.L_x_25:
[----:B------:R-:W-:Y:S01]  /*0b00*/  LOP3.LUT R0, R0, 0x80000000, R6, 0x48, !PT ;  /* 0x8000000000007812 */ /* 0x000fe200078e4806 */
[----:B------:R-:W-:Y:S06]  /*0b10*/  BRA `(.L_x_31) ;  /* 0x00000000000c7947 */ /* 0x000fec0003800000 */
.L_x_24:
[----:B------:R-:W0:Y:S01]  /*0b20*/  MUFU.RSQ R0, -QNAN ;  /* 0xffc0000000007908 */ /* 0x000e220000001400 */
[----:B------:R-:W-:Y:S05]  /*0b30*/  BRA `(.L_x_31) ;  /* 0x0000000000047947 */ /* 0x000fea0003800000 */
.L_x_23:
[----:B------:R-:W-:-:S07]  /*0b40*/  FADD.FTZ R0, R0, R3 ;  /* 0x0000000300007221 */ /* 0x000fce0000010000 */
.L_x_31:
[----:B------:R-:W-:Y:S05]  /*0b50*/  BSYNC.RECONVERGENT B1 ;  /* 0x0000000000017941 */ /* 0x000fea0003800200 */
.L_x_21:
[----:B------:R-:W-:-:S04]  /*0b60*/  IMAD.MOV.U32 R5, RZ, RZ, 0x0 ;  /* 0x00000000ff057424 */ /* 0x000fc800078e00ff */
[----:B0-----:R-:W-:Y:S05]  /*0b70*/  RET.REL.NODEC R4 `(_Z13gpu_ActualizaPfifi) ;  /* 0xfffffff404207950 */ /* 0x001fea0003c3ffff */
.L_x_32:
        /* <DEDUP_REMOVED lines=16> */
.L_x_36:


//--------------------- .text._Z13gpuLayer_copyPfS_ --------------------------
	.section	.text._Z13gpuLayer_copyPfS_,"ax",@progbits
	.align	128
        .global         _Z13gpuLayer_copyPfS_
        .type           _Z13gpuLayer_copyPfS_,@function
        .size           _Z13gpuLayer_copyPfS_,(.L_x_39 - _Z13gpuLayer_copyPfS_)
        .other          _Z13gpuLayer_copyPfS_,@"STO_CUDA_ENTRY STV_DEFAULT"
_Z13gpuLayer_copyPfS_:
.text._Z13gpuLayer_copyPfS_:
[----:B------:R-:W-:Y:S01]  /*0000*/  LDC R1, c[0x0][0x37c] ;  /* 0x0000df00ff017b82 */ /* 0x000fe20000000800 */
[----:B------:R-:W0:Y:S01]  /*0010*/  S2R R9, SR_CTAID.Y ;  /* 0x0000000000097919 */ /* 0x000e220000002600 */
[----:B------:R-:W1:Y:S06]  /*0020*/  LDCU UR6, c[0x0][0x360] ;  /* 0x00006c00ff0677ac */ /* 0x000e6c0008000800 */
[----:B------:R-:W0:Y:S01]  /*0030*/  S2UR UR8, SR_CTAID.X ;  /* 0x00000000000879c3 */ /* 0x000e220000002500 */
[----:B------:R-:W2:Y:S01]  /*0040*/  S2R R5, SR_TID.Y ;  /* 0x0000000000057919 */ /* 0x000ea20000002200 */
[----:B------:R-:W2:Y:S01]  /*0050*/  LDCU UR7, c[0x0][0x364] ;  /* 0x00006c80ff0777ac */ /* 0x000ea20008000800 */
[----:B------:R-:W1:Y:S01]  /*0060*/  S2R R7, SR_TID.X ;  /* 0x0000000000077919 */ /* 0x000e620000002100 */
[----:B------:R-:W3:Y:S04]  /*0070*/  LDCU.64 UR4, c[0x0][0x358] ;  /* 0x00006b00ff0477ac */ /* 0x000ee80008000a00 */
[----:B------:R-:W0:Y:S08]  /*0080*/  LDC R0, c[0x0][0x370] ;  /* 0x0000dc00ff007b82 */ /* 0x000e300000000800 */
[----:B------:R-:W4:Y:S01]  /*0090*/  LDC.64 R2, c[0x0][0x380] ;  /* 0x0000e000ff027b82 */ /* 0x000f220000000a00 */
[----:B0-----:R-:W-:-:S04]  /*00a0*/  IMAD R0, R0, R9, UR8 ;  /* 0x0000000800007e24 */ /* 0x001fc8000f8e0209 */
[----:B--2---:R-:W-:-:S03]  /*00b0*/  IMAD R0, R0, UR7, R5 ;  /* 0x0000000700007c24 */ /* 0x004fc6000f8e0205 */
[----:B------:R-:W0:Y:S01]  /*00c0*/  LDC.64 R4, c[0x0][0x388] ;  /* 0x0000e200ff047b82 */ /* 0x000e220000000a00 */
[----:B-1----:R-:W-:-:S04]  /*00d0*/  IMAD R7, R0, UR6, R7 ;  /* 0x0000000600077c24 */ /* 0x002fc8000f8e0207 */
[----:B----4-:R-:W-:-:S06]  /*00e0*/  IMAD.WIDE R2, R7, 0x4, R2 ;  /* 0x0000000407027825 */ /* 0x010fcc00078e0202 */
[----:B---3--:R-:W2:Y:S01]  /*00f0*/  LDG.E R3, desc[UR4][R2.64] ;  /* 0x0000000402037981 */ /* 0x008ea2000c1e1900 */
[----:B0-----:R-:W-:-:S05]  /*0100*/  IMAD.WIDE R4, R7, 0x4, R4 ;  /* 0x0000000407047825 */ /* 0x001fca00078e0204 */
[----:B--2---:R-:W-:Y:S01]  /*0110*/  STG.E desc[UR4][R4.64], R3 ;  /* 0x0000000304007986 */ /* 0x004fe2000c101904 */
[----:B------:R-:W-:Y:S05]  /*0120*/  EXIT ;  /* 0x000000000000794d */ /* 0x000fea0003800000 */
.L_x_33:
        /* <DEDUP_REMOVED lines=13> */
.L_x_39:


//--------------------- .nv.shared.reserved.0     --------------------------
	.section	.nv.shared.reserved.0,"aw",@nobits
	.weak		__nv_reservedSMEM_offset_0_alias
	.size		__nv_reservedSMEM_offset_0_alias, 0, 64
	.other		__nv_reservedSMEM_offset_0_alias,@"STO_CUDA_RESERVED_SHARED STV_DEFAULT"
__nv_reservedSMEM_offset_0_alias:
	.zero		0
	.zero		64


//--------------------- .nv.constant0._Z12gpu_ExtremosPfS_i --------------------------
	.section	.nv.constant0._Z12gpu_ExtremosPfS_i,"a",@progbits
	.sectionflags	@""
	.align	4
.nv.constant0._Z12gpu_ExtremosPfS_i:
	.zero		916


//--------------------- .nv.constant0._Z13gpu_ActualizaPfifi --------------------------
	.section	.nv.constant0._Z13gpu_ActualizaPfifi,"a",@progbits
	.sectionflags	@""
	.align	4
.nv.constant0._Z13gpu_ActualizaPfifi:
	.zero		916


//--------------------- .nv.constant0._Z13gpuLayer_copyPfS_ --------------------------
	.section	.nv.constant0._Z13gpuLayer_copyPfS_,"a",@progbits
	.sectionflags	@""
	.align	4
.nv.constant0._Z13gpuLayer_copyPfS_:
	.zero		912


//--------------------- SYMBOLS --------------------------

	.type		.nv.reservedSmem.offset0,@object
	.size		.nv.reservedSmem.offset0,0x4
